//
// Generated by NVIDIA NVVM Compiler
//
// Compiler Build ID: CL-36424714
// Cuda compilation tools, release 13.0, V13.0.88
// Based on NVVM 20.0.0
//

.version 9.0
.target sm_100
.address_size 64

	// .globl	_Z21kernel_high_registersPfPKfi

.visible .entry _Z21kernel_high_registersPfPKfi(
	.param .u64 .ptr .align 1 _Z21kernel_high_registersPfPKfi_param_0,
	.param .u64 .ptr .align 1 _Z21kernel_high_registersPfPKfi_param_1,
	.param .u32 _Z21kernel_high_registersPfPKfi_param_2
)
{
	.reg .pred 	%p<2>;
	.reg .b32 	%r<6>;
	.reg .b32 	%f<31>;
	.reg .b64 	%rd<8>;

	ld.param.u64 	%rd1, [_Z21kernel_high_registersPfPKfi_param_0];
	ld.param.u64 	%rd2, [_Z21kernel_high_registersPfPKfi_param_1];
	ld.param.u32 	%r2, [_Z21kernel_high_registersPfPKfi_param_2];
	mov.u32 	%r3, %tid.x;
	mov.u32 	%r4, %ctaid.x;
	mov.u32 	%r5, %ntid.x;
	mad.lo.s32 	%r1, %r4, %r5, %r3;
	setp.ge.s32 	%p1, %r1, %r2;
	@%p1 bra 	$L__BB0_2;
	cvta.to.global.u64 	%rd3, %rd2;
	cvta.to.global.u64 	%rd4, %rd1;
	mul.wide.s32 	%rd5, %r1, 4;
	add.s64 	%rd6, %rd3, %rd5;
	ld.global.f32 	%f1, [%rd6];
	add.f32 	%f2, %f1, %f1;
	mul.f32 	%f3, %f2, 0f40400000;
	mul.f32 	%f4, %f3, 0f40800000;
	mul.f32 	%f5, %f4, 0f40A00000;
	mul.f32 	%f6, %f5, 0f40C00000;
	mul.f32 	%f7, %f6, 0f40E00000;
	mul.f32 	%f8, %f7, 0f41000000;
	mul.f32 	%f9, %f8, 0f41100000;
	mul.f32 	%f10, %f9, 0f41200000;
	mul.f32 	%f11, %f10, 0f41300000;
	mul.f32 	%f12, %f11, 0f41400000;
	mul.f32 	%f13, %f12, 0f41500000;
	mul.f32 	%f14, %f13, 0f41600000;
	mul.f32 	%f15, %f14, 0f41700000;
	add.f32 	%f16, %f1, %f2;
	add.f32 	%f17, %f16, %f3;
	add.f32 	%f18, %f17, %f4;
	add.f32 	%f19, %f18, %f5;
	add.f32 	%f20, %f19, %f6;
	add.f32 	%f21, %f20, %f7;
	add.f32 	%f22, %f21, %f8;
	add.f32 	%f23, %f22, %f9;
	add.f32 	%f24, %f23, %f10;
	add.f32 	%f25, %f24, %f11;
	add.f32 	%f26, %f25, %f12;
	add.f32 	%f27, %f26, %f13;
	add.f32 	%f28, %f27, %f14;
	add.f32 	%f29, %f28, %f15;
	fma.rn.f32 	%f30, %f15, 0f41800000, %f29;
	add.s64 	%rd7, %rd4, %rd5;
	st.global.f32 	[%rd7], %f30;
$L__BB0_2:
	ret;

}
	// .globl	_Z24kernel_limited_registersPfPKfi
.visible .entry _Z24kernel_limited_registersPfPKfi(
	.param .u64 .ptr .align 1 _Z24kernel_limited_registersPfPKfi_param_0,
	.param .u64 .ptr .align 1 _Z24kernel_limited_registersPfPKfi_param_1,
	.param .u32 _Z24kernel_limited_registersPfPKfi_param_2
)
.maxntid 256
.minnctapersm 4
{
	.reg .pred 	%p<2>;
	.reg .b32 	%r<6>;
	.reg .b32 	%f<7>;
	.reg .b64 	%rd<8>;

	ld.param.u64 	%rd1, [_Z24kernel_limited_registersPfPKfi_param_0];
	ld.param.u64 	%rd2, [_Z24kernel_limited_registersPfPKfi_param_1];
	ld.param.u32 	%r2, [_Z24kernel_limited_registersPfPKfi_param_2];
	mov.u32 	%r3, %tid.x;
	mov.u32 	%r4, %ctaid.x;
	mov.u32 	%r5, %ntid.x;
	mad.lo.s32 	%r1, %r4, %r5, %r3;
	setp.ge.s32 	%p1, %r1, %r2;
	@%p1 bra 	$L__BB1_2;
	cvta.to.global.u64 	%rd3, %rd2;
	cvta.to.global.u64 	%rd4, %rd1;
	mul.wide.s32 	%rd5, %r1, 4;
	add.s64 	%rd6, %rd3, %rd5;
	ld.global.f32 	%f1, [%rd6];
	add.f32 	%f2, %f1, %f1;
	mul.f32 	%f3, %f2, 0f40400000;
	add.f32 	%f4, %f1, %f2;
	add.f32 	%f5, %f4, %f3;
	fma.rn.f32 	%f6, %f3, 0f40800000, %f5;
	add.s64 	%rd7, %rd4, %rd5;
	st.global.f32 	[%rd7], %f6;
$L__BB1_2:
	ret;

}


// ===== COMPILED SASS (sm_100) =====

	.target	sm_100

	.elftype	@"ET_EXEC"


//--------------------- .note.nv.tkinfo           --------------------------
	.section	.note.nv.tkinfo,"",@"SHT_NOTE"
	.sectionflags	@"SHF_NOTE_NV_TKINFO"
	.tkinfo
        /*0018*/ 	.word	0x00000002
        /*0030*/ 	.string	""
        /*0030*/ 	.string	"ptxas"
        /*0030*/ 	.string	"Cuda compilation tools, release 13.0, V13.0.88"
        /*0030*/ 	.string	"Build cuda_13.0.r13.0/compiler.36424714_0"
        /*0030*/ 	.string	"-arch sm_100 -m 64 "



//--------------------- .note.nv.cuinfo           --------------------------
	.section	.note.nv.cuinfo,"",@"SHT_NOTE"
	.sectionflags	@"SHF_NOTE_NV_CUINFO"
        /*0018*/ 	.short	0x0002
        /*001a*/ 	.short	0x0064
        /*001c*/ 	.short	0x0082
	.zero		2


//--------------------- .nv.info                  --------------------------
	.section	.nv.info,"",@"SHT_CUDA_INFO"
	.align	4


	//----- nvinfo : EIATTR_REGCOUNT
	.align		4
        /*0000*/ 	.byte	0x04, 0x2f
        /*0002*/ 	.short	(.L_1 - .L_0)
	.align		4
.L_0:
        /*0004*/ 	.word	index@(_Z21kernel_high_registersPfPKfi)
        /*0008*/ 	.word	0x00000008


	//----- nvinfo : EIATTR_FRAME_SIZE
	.align		4
.L_1:
        /*000c*/ 	.byte	0x04, 0x11
        /*000e*/ 	.short	(.L_3 - .L_2)
	.align		4
.L_2:
        /*0010*/ 	.word	index@(_Z21kernel_high_registersPfPKfi)
        /*0014*/ 	.word	0x00000000


	//----- nvinfo : EIATTR_REGCOUNT
	.align		4
.L_3:
        /*0018*/ 	.byte	0x04, 0x2f
        /*001a*/ 	.short	(.L_5 - .L_4)
	.align		4
.L_4:
        /*001c*/ 	.word	index@(_Z24kernel_limited_registersPfPKfi)
        /*0020*/ 	.word	0x0000000c


	//----- nvinfo : EIATTR_FRAME_SIZE
	.align		4
.L_5:
        /*0024*/ 	.byte	0x04, 0x11
        /*0026*/ 	.short	(.L_7 - .L_6)
	.align		4
.L_6:
        /*0028*/ 	.word	index@(_Z24kernel_limited_registersPfPKfi)
        /*002c*/ 	.word	0x00000000


	//----- nvinfo : EIATTR_MIN_STACK_SIZE
	.align		4
.L_7:
        /*0030*/ 	.byte	0x04, 0x12
        /*0032*/ 	.short	(.L_9 - .L_8)
	.align		4
.L_8:
        /*0034*/ 	.word	index@(_Z24kernel_limited_registersPfPKfi)
        /*0038*/ 	.word	0x00000000


	//----- nvinfo : EIATTR_MIN_STACK_SIZE
	.align		4
.L_9:
        /*003c*/ 	.byte	0x04, 0x12
        /*003e*/ 	.short	(.L_11 - .L_10)
	.align		4
.L_10:
        /*0040*/ 	.word	index@(_Z21kernel_high_registersPfPKfi)
        /*0044*/ 	.word	0x00000000
.L_11:


//--------------------- .nv.compat                --------------------------
	.section	.nv.compat,"",@"SHT_CUDA_COMPAT_INFO"
	.align	4
        /*0000*/ 	.byte	0x02, 0x09, 0x00, 0x00, 0x02, 0x02, 0x01, 0x00, 0x02, 0x05, 0x05, 0x00, 0x03, 0x07, 0x01, 0x01
        /*0010*/ 	.byte	0x02, 0x03, 0x00, 0x00, 0x02, 0x06, 0x01, 0x00, 0x04, 0x0b, 0x08, 0x00, 0x09, 0x00, 0x00, 0x00
        /*0020*/ 	.byte	0x00, 0x00, 0x00, 0x00


//--------------------- .nv.info._Z24kernel_limited_registersPfPKfi --------------------------
	.section	.nv.info._Z24kernel_limited_registersPfPKfi,"",@"SHT_CUDA_INFO"
	.sectionflags	@""
	.align	4


	//----- nvinfo : EIATTR_CUDA_API_VERSION
	.align		4
        /*0000*/ 	.byte	0x04, 0x37
        /*0002*/ 	.short	(.L_13 - .L_12)
.L_12:
        /*0004*/ 	.word	0x00000082


	//----- nvinfo : EIATTR_KPARAM_INFO
	.align		4
.L_13:
        /*0008*/ 	.byte	0x04, 0x17
        /*000a*/ 	.short	(.L_15 - .L_14)
.L_14:
        /*000c*/ 	.word	0x00000000
        /*0010*/ 	.short	0x0002
        /*0012*/ 	.short	0x0010
        /*0014*/ 	.byte	0x00, 0xf0, 0x11, 0x00


	//----- nvinfo : EIATTR_KPARAM_INFO
	.align		4
.L_15:
        /*0018*/ 	.byte	0x04, 0x17
        /*001a*/ 	.short	(.L_17 - .L_16)
.L_16:
        /*001c*/ 	.word	0x00000000
        /*0020*/ 	.short	0x0001
        /*0022*/ 	.short	0x0008
        /*0024*/ 	.byte	0x00, 0xf5, 0x21, 0x00


	//----- nvinfo : EIATTR_KPARAM_INFO
	.align		4
.L_17:
        /*0028*/ 	.byte	0x04, 0x17
        /*002a*/ 	.short	(.L_19 - .L_18)
.L_18:
        /*002c*/ 	.word	0x00000000
        /*0030*/ 	.short	0x0000
        /*0032*/ 	.short	0x0000
        /*0034*/ 	.byte	0x00, 0xf5, 0x21, 0x00


	//----- nvinfo : EIATTR_SPARSE_MMA_MASK
	.align		4
.L_19:
        /*0038*/ 	.byte	0x03, 0x50
        /*003a*/ 	.short	0x0000


	//----- nvinfo : EIATTR_MAXREG_COUNT
	.align		4
        /*003c*/ 	.byte	0x03, 0x1b
        /*003e*/ 	.short	0x0040


	//----- nvinfo : EIATTR_MERCURY_ISA_VERSION
	.align		4
        /*0040*/ 	.byte	0x03, 0x5f
        /*0042*/ 	.short	0x0101


	//----- nvinfo : EIATTR_VRC_CTA_INIT_COUNT
	.align		4
        /*0044*/ 	.byte	0x02, 0x4a
	.zero		1
	.zero		1


	//----- nvinfo : EIATTR_EXIT_INSTR_OFFSETS
	.align		4
        /*0048*/ 	.byte	0x04, 0x1c
        /*004a*/ 	.short	(.L_21 - .L_20)


	//   ....[0]....
.L_20:
        /*004c*/ 	.word	0x00000070


	//   ....[1]....
        /*0050*/ 	.word	0x00000140


	//----- nvinfo : EIATTR_MAX_THREADS
	.align		4
.L_21:
        /*0054*/ 	.byte	0x04, 0x05
        /*0056*/ 	.short	(.L_23 - .L_22)
.L_22:
        /*0058*/ 	.word	0x00000100
        /*005c*/ 	.word	0x00000001
        /*0060*/ 	.word	0x00000001


	//----- nvinfo : EIATTR_CBANK_PARAM_SIZE
	.align		4
.L_23:
        /*0064*/ 	.byte	0x03, 0x19
        /*0066*/ 	.short	0x0014


	//----- nvinfo : EIATTR_PARAM_CBANK
	.align		4
        /*0068*/ 	.byte	0x04, 0x0a
        /*006a*/ 	.short	(.L_25 - .L_24)
	.align		4
.L_24:
        /*006c*/ 	.word	index@(.nv.constant0._Z24kernel_limited_registersPfPKfi)
        /*0070*/ 	.short	0x0380
        /*0072*/ 	.short	0x0014


	//----- nvinfo : EIATTR_SW_WAR
	.align		4
.L_25:
        /*0074*/ 	.byte	0x04, 0x36
        /*0076*/ 	.short	(.L_27 - .L_26)
.L_26:
        /*0078*/ 	.word	0x00000008
.L_27:


//--------------------- .nv.info._Z21kernel_high_registersPfPKfi --------------------------
	.section	.nv.info._Z21kernel_high_registersPfPKfi,"",@"SHT_CUDA_INFO"
	.sectionflags	@""
	.align	4


	//----- nvinfo : EIATTR_CUDA_API_VERSION
	.align		4
        /*0000*/ 	.byte	0x04, 0x37
        /*0002*/ 	.short	(.L_29 - .L_28)
.L_28:
        /*0004*/ 	.word	0x00000082


	//----- nvinfo : EIATTR_KPARAM_INFO
	.align		4
.L_29:
        /*0008*/ 	.byte	0x04, 0x17
        /*000a*/ 	.short	(.L_31 - .L_30)
.L_30:
        /*000c*/ 	.word	0x00000000
        /*0010*/ 	.short	0x0002
        /*0012*/ 	.short	0x0010
        /*0014*/ 	.byte	0x00, 0xf0, 0x11, 0x00


	//----- nvinfo : EIATTR_KPARAM_INFO
	.align		4
.L_31:
        /*0018*/ 	.byte	0x04, 0x17
        /*001a*/ 	.short	(.L_33 - .L_32)
.L_32:
        /*001c*/ 	.word	0x00000000
        /*0020*/ 	.short	0x0001
        /*0022*/ 	.short	0x0008
        /*0024*/ 	.byte	0x00, 0xf5, 0x21, 0x00


	//----- nvinfo : EIATTR_KPARAM_INFO
	.align		4
.L_33:
        /*0028*/ 	.byte	0x04, 0x17
        /*002a*/ 	.short	(.L_35 - .L_34)
.L_34:
        /*002c*/ 	.word	0x00000000
        /*0030*/ 	.short	0x0000
        /*0032*/ 	.short	0x0000
        /*0034*/ 	.byte	0x00, 0xf5, 0x21, 0x00


	//----- nvinfo : EIATTR_SPARSE_MMA_MASK
	.align		4
.L_35:
        /*0038*/ 	.byte	0x03, 0x50
        /*003a*/ 	.short	0x0000


	//----- nvinfo : EIATTR_MAXREG_COUNT
	.align		4
        /*003c*/ 	.byte	0x03, 0x1b
        /*003e*/ 	.short	0x00ff


	//----- nvinfo : EIATTR_MERCURY_ISA_VERSION
	.align		4
        /*0040*/ 	.byte	0x03, 0x5f
        /*0042*/ 	.short	0x0101


	//----- nvinfo : EIATTR_VRC_CTA_INIT_COUNT
	.align		4
        /*0044*/ 	.byte	0x02, 0x4a
	.zero		1
	.zero		1


	//----- nvinfo : EIATTR_EXIT_INSTR_OFFSETS
	.align		4
        /*0048*/ 	.byte	0x04, 0x1c
        /*004a*/ 	.short	(.L_37 - .L_36)


	//   ....[0]....
.L_36:
        /*004c*/ 	.word	0x00000070


	//   ....[1]....
        /*0050*/ 	.word	0x000002c0


	//----- nvinfo : EIATTR_CBANK_PARAM_SIZE
	.align		4
.L_37:
        /*0054*/ 	.byte	0x03, 0x19
        /*0056*/ 	.short	0x0014


	//----- nvinfo : EIATTR_PARAM_CBANK
	.align		4
        /*0058*/ 	.byte	0x04, 0x0a
        /*005a*/ 	.short	(.L_39 - .L_38)
	.align		4
.L_38:
        /*005c*/ 	.word	index@(.nv.constant0._Z21kernel_high_registersPfPKfi)
        /*0060*/ 	.short	0x0380
        /*0062*/ 	.short	0x0014


	//----- nvinfo : EIATTR_SW_WAR
	.align		4
.L_39:
        /*0064*/ 	.byte	0x04, 0x36
        /*0066*/ 	.short	(.L_41 - .L_40)
.L_40:
        /*0068*/ 	.word	0x00000008
.L_41:


//--------------------- .nv.callgraph             --------------------------
	.section	.nv.callgraph,"",@"SHT_CUDA_CALLGRAPH"
	.align	4
	.sectionentsize	8
	.align		4
        /*0000*/ 	.word	0x00000000
	.align		4
        /*0004*/ 	.word	0xffffffff
	.align		4
        /*0008*/ 	.word	0x00000000
	.align		4
        /*000c*/ 	.word	0xfffffffe
	.align		4
        /*0010*/ 	.word	0x00000000
	.align		4
        /*0014*/ 	.word	0xfffffffd
	.align		4
        /*0018*/ 	.word	0x00000000
	.align		4
        /*001c*/ 	.word	0xfffffffc


//--------------------- .text._Z24kernel_limited_registersPfPKfi --------------------------
	.section	.text._Z24kernel_limited_registersPfPKfi,"ax",@progbits
	.align	128
        .global         _Z24kernel_limited_registersPfPKfi
        .type           _Z24kernel_limited_registersPfPKfi,@function
        .size           _Z24kernel_limited_registersPfPKfi,(.L_x_2 - _Z24kernel_limited_registersPfPKfi)
        .other          _Z24kernel_limited_registersPfPKfi,@"STO_CUDA_ENTRY STV_DEFAULT"
_Z24kernel_limited_registersPfPKfi:
.text._Z24kernel_limited_registersPfPKfi:
[----:B------:R-:W-:Y:S01]  /*0000*/  LDC R1, c[0x0][0x37c] ;  /* 0x0000df00ff017b82 */ /* 0x000fe20000000800 */
[----:B------:R-:W0:Y:S07]  /*0010*/  S2R R7, SR_TID.X ;  /* 0x0000000000077919 */ /* 0x000e2e0000002100 */
[----:B------:R-:W0:Y:S01]  /*0020*/  S2UR UR4, SR_CTAID.X ;  /* 0x00000000000479c3 */ /* 0x000e220000002500 */
[----:B------:R-:W1:Y:S07]  /*0030*/  LDCU UR5, c[0x0][0x390] ;  /* 0x00007200ff0577ac */ /* 0x000e6e0008000800 */
[----:B------:R-:W0:Y:S02]  /*0040*/  LDC R0, c[0x0][0x360] ;  /* 0x0000d800ff007b82 */ /* 0x000e240000000800 */
[----:B0-----:R-:W-:-:S05]  /*0050*/  IMAD R7, R0, UR4, R7 ;  /* 0x0000000400077c24 */ /* 0x001fca000f8e0207 */
[----:B-1----:R-:W-:-:S13]  /*0060*/  ISETP.GE.AND P0, PT, R7, UR5, PT ;  /* 0x0000000507007c0c */ /* 0x002fda000bf06270 */
[----:B------:R-:W-:Y:S05]  /*0070*/  @P0 EXIT ;  /* 0x000000000000094d */ /* 0x000fea0003800000 */
[----:B------:R-:W0:Y:S01]  /*0080*/  LDC.64 R2, c[0x0][0x388] ;  /* 0x0000e200ff027b82 */ /* 0x000e220000000a00 */
[----:B------:R-:W1:Y:S07]  /*0090*/  LDCU.64 UR4, c[0x0][0x358] ;  /* 0x00006b00ff0477ac */ /* 0x000e6e0008000a00 */
[----:B------:R-:W2:Y:S01]  /*00a0*/  LDC.64 R4, c[0x0][0x380] ;  /* 0x0000e000ff047b82 */ /* 0x000ea20000000a00 */
[----:B0-----:R-:W-:-:S06]  /*00b0*/  IMAD.WIDE R2, R7, 0x4, R2 ;  /* 0x0000000407027825 */ /* 0x001fcc00078e0202 */
[----:B-1----:R-:W3:Y:S01]  /*00c0*/  LDG.E R2, desc[UR4][R2.64] ;  /* 0x0000000402027981 */ /* 0x002ee2000c1e1900 */
[----:B--2---:R-:W-:-:S04]  /*00d0*/  IMAD.WIDE R4, R7, 0x4, R4 ;  /* 0x0000000407047825 */ /* 0x004fc800078e0204 */
[----:B---3--:R-:W-:-:S04]  /*00e0*/  FADD R9, R2, R2 ;  /* 0x0000000202097221 */ /* 0x008fc80000000000 */
[----:B------:R-:W-:Y:S01]  /*00f0*/  FADD R0, R2, R9 ;  /* 0x0000000902007221 */ /* 0x000fe20000000000 */
[----:B------:R-:W-:-:S04]  /*0100*/  FMUL R9, R9, 3 ;  /* 0x4040000009097820 */ /* 0x000fc80000400000 */
[----:B------:R-:W-:-:S04]  /*0110*/  FADD R0, R9, R0 ;  /* 0x0000000009007221 */ /* 0x000fc80000000000 */
[----:B------:R-:W-:-:S05]  /*0120*/  FFMA R9, R9, 4, R0 ;  /* 0x4080000009097823 */ /* 0x000fca0000000000 */
[----:B------:R-:W-:Y:S01]  /*0130*/  STG.E desc[UR4][R4.64], R9 ;  /* 0x0000000904007986 */ /* 0x000fe2000c101904 */
[----:B------:R-:W-:Y:S05]  /*0140*/  EXIT ;  /* 0x000000000000794d */ /* 0x000fea0003800000 */
.L_x_0:
[----:B------:R-:W-:-:S00]  /*0150*/  BRA `(.L_x_0) ;  /* 0xfffffffc00fc7947 */ /* 0x000fc0000383ffff */
[----:B------:R-:W-:-:S00]  /*0160*/  NOP ;  /* 0x0000000000007918 */ /* 0x000fc00000000000 */
        /* <DEDUP_REMOVED lines=9> */
.L_x_2:


//--------------------- .text._Z21kernel_high_registersPfPKfi --------------------------
	.section	.text._Z21kernel_high_registersPfPKfi,"ax",@progbits
	.align	128
        .global         _Z21kernel_high_registersPfPKfi
        .type           _Z21kernel_high_registersPfPKfi,@function
        .size           _Z21kernel_high_registersPfPKfi,(.L_x_3 - _Z21kernel_high_registersPfPKfi)
        .other          _Z21kernel_high_registersPfPKfi,@"STO_CUDA_ENTRY STV_DEFAULT"
_Z21kernel_high_registersPfPKfi:
.text._Z21kernel_high_registersPfPKfi:
        /* <DEDUP_REMOVED lines=9> */
[----:B------:R-:W1:Y:S01]  /*0090*/  LDCU.64 UR4, c[0x0][0x358] ;  /* 0x00006b00ff0477ac */ /* 0x000e620008000a00 */
[----:B0-----:R-:W-:-:S06]  /*00a0*/  IMAD.WIDE R2, R0, 0x4, R2 ;  /* 0x0000000400027825 */ /* 0x001fcc00078e0202 */
[----:B-1----:R-:W2:Y:S02]  /*00b0*/  LDG.E R2, desc[UR4][R2.64] ;  /* 0x0000000402027981 */ /* 0x002ea4000c1e1900 */
[----:B--2---:R-:W-:-:S04]  /*00c0*/  FADD R5, R2, R2 ;  /* 0x0000000202057221 */ /* 0x004fc80000000000 */
[----:B------:R-:W-:Y:S01]  /*00d0*/  FADD R4, R2, R5 ;  /* 0x0000000502047221 */ /* 0x000fe20000000000 */
[----:B------:R-:W-:Y:S01]  /*00e0*/  FMUL R5, R5, 3 ;  /* 0x4040000005057820 */ /* 0x000fe20000400000 */
[----:B------:R-:W0:Y:S03]  /*00f0*/  LDC.64 R2, c[0x0][0x380] ;  /* 0x0000e000ff027b82 */ /* 0x000e260000000a00 */
[C---:B------:R-:W-:Y:S01]  /*0100*/  FADD R4, R5.reuse, R4 ;  /* 0x0000000405047221 */ /* 0x040fe20000000000 */
[----:B------:R-:W-:-:S04]  /*0110*/  FMUL R5, R5, 4 ;  /* 0x4080000005057820 */ /* 0x000fc80000400000 */
[C---:B------:R-:W-:Y:S01]  /*0120*/  FADD R4, R5.reuse, R4 ;  /* 0x0000000405047221 */ /* 0x040fe20000000000 */
[----:B------:R-:W-:-:S04]  /*0130*/  FMUL R5, R5, 5 ;  /* 0x40a0000005057820 */ /* 0x000fc80000400000 */
[C---:B------:R-:W-:Y:S01]  /*0140*/  FADD R4, R5.reuse, R4 ;  /* 0x0000000405047221 */ /* 0x040fe20000000000 */
[----:B------:R-:W-:-:S04]  /*0150*/  FMUL R5, R5, 6 ;  /* 0x40c0000005057820 */ /* 0x000fc80000400000 */
[C---:B------:R-:W-:Y:S01]  /*0160*/  FADD R4, R5.reuse, R4 ;  /* 0x0000000405047221 */ /* 0x040fe20000000000 */
[----:B------:R-:W-:-:S04]  /*0170*/  FMUL R5, R5, 7 ;  /* 0x40e0000005057820 */ /* 0x000fc80000400000 */
[C---:B------:R-:W-:Y:S01]  /*0180*/  FADD R4, R5.reuse, R4 ;  /* 0x0000000405047221 */ /* 0x040fe20000000000 */
[----:B------:R-:W-:Y:S01]  /*0190*/  FMUL R5, R5, 8 ;  /* 0x4100000005057820 */ /* 0x000fe20000400000 */
[----:B0-----:R-:W-:-:S04]  /*01a0*/  IMAD.WIDE R2, R0, 0x4, R2 ;  /* 0x0000000400027825 */ /* 0x001fc800078e0202 */
        /* <DEDUP_REMOVED lines=14> */
[----:B------:R-:W-:-:S04]  /*0290*/  FADD R4, R5, R4 ;  /* 0x0000000405047221 */ /* 0x000fc80000000000 */
[----:B------:R-:W-:-:S05]  /*02a0*/  FFMA R5, R5, 16, R4 ;  /* 0x4180000005057823 */ /* 0x000fca0000000004 */
[----:B------:R-:W-:Y:S01]  /*02b0*/  STG.E desc[UR4][R2.64], R5 ;  /* 0x0000000502007986 */ /* 0x000fe2000c101904 */
[----:B------:R-:W-:Y:S05]  /*02c0*/  EXIT ;  /* 0x000000000000794d */ /* 0x000fea0003800000 */
.L_x_1:
        /* <DEDUP_REMOVED lines=11> */
.L_x_3:


//--------------------- .nv.shared.reserved.0     --------------------------
	.section	.nv.shared.reserved.0,"aw",@nobits
	.weak		__nv_reservedSMEM_offset_0_alias
	.size		__nv_reservedSMEM_offset_0_alias, 0, 64
	.other		__nv_reservedSMEM_offset_0_alias,@"STO_CUDA_RESERVED_SHARED STV_DEFAULT"
__nv_reservedSMEM_offset_0_alias:
	.zero		0
	.zero		64


//--------------------- .nv.constant0._Z24kernel_limited_registersPfPKfi --------------------------
	.section	.nv.constant0._Z24kernel_limited_registersPfPKfi,"a",@progbits
	.sectionflags	@""
	.align	4
.nv.constant0._Z24kernel_limited_registersPfPKfi:
	.zero		916


//--------------------- .nv.constant0._Z21kernel_high_registersPfPKfi --------------------------
	.section	.nv.constant0._Z21kernel_high_registersPfPKfi,"a",@progbits
	.sectionflags	@""
	.align	4
.nv.constant0._Z21kernel_high_registersPfPKfi:
	.zero		916


//--------------------- SYMBOLS --------------------------

	.type		.nv.reservedSmem.offset0,@object
	.size		.nv.reservedSmem.offset0,0x4
